	.headerflags	@"EF_CUDA_TEXMODE_UNIFIED EF_CUDA_64BIT_ADDRESS EF_CUDA_ACCELERATORS EF_CUDA_SM90 EF_CUDA_VIRTUAL_SM(EF_CUDA_SM90)"
	.elftype	@"ET_EXEC"


//--------------------- .nv.info                  --------------------------
	.section	.nv.info,"",@"SHT_CUDA_INFO"
	.align	4


	//----- nvinfo : EIATTR_REGCOUNT
	.align		4
        /*0000*/ 	.byte	0x04, 0x2f
        /*0002*/ 	.short	(.L_3 - .L_2)
	.align		4
.L_2:
        /*0004*/ 	.word	index@(triton_poi_fused__native_batch_norm_legit_no_training_convolution_relu_0)
        /*0008*/ 	.word	0x0000001a


	//----- nvinfo : EIATTR_MIN_STACK_SIZE
	.align		4
.L_3:
        /*000c*/ 	.byte	0x04, 0x12
        /*000e*/ 	.short	(.L_5 - .L_4)
	.align		4
.L_4:
        /*0010*/ 	.word	index@(triton_poi_fused__native_batch_norm_legit_no_training_convolution_relu_0)
        /*0014*/ 	.word	0x00000000


	//----- nvinfo : EIATTR_FRAME_SIZE
	.align		4
.L_5:
        /*0018*/ 	.byte	0x04, 0x11
        /*001a*/ 	.short	(.L_7 - .L_6)
	.align		4
.L_6:
        /*001c*/ 	.word	index@(triton_poi_fused__native_batch_norm_legit_no_training_convolution_relu_0)
        /*0020*/ 	.word	0x00000000


	//----- nvinfo : EIATTR_MIN_STACK_SIZE
	.align		4
.L_7:
        /*0024*/ 	.byte	0x04, 0x12
        /*0026*/ 	.short	(.L_9 - .L_8)
	.align		4
.L_8:
        /*0028*/ 	.word	index@(triton_poi_fused__native_batch_norm_legit_no_training_convolution_relu_0)
        /*002c*/ 	.word	0x00000000
.L_9:


//--------------------- .nv.info.triton_poi_fused__native_batch_norm_legit_no_training_convolution_relu_0 --------------------------
	.section	.nv.info.triton_poi_fused__native_batch_norm_legit_no_training_convolution_relu_0,"",@"SHT_CUDA_INFO"
	.sectionflags	@""
	.align	4


	//----- nvinfo : EIATTR_CUDA_API_VERSION
	.align		4
        /*0000*/ 	.byte	0x04, 0x37
        /*0002*/ 	.short	(.L_11 - .L_10)
.L_10:
        /*0004*/ 	.word	0x0000007c


	//----- nvinfo : EIATTR_KPARAM_INFO
	.align		4
.L_11:
        /*0008*/ 	.byte	0x04, 0x17
        /*000a*/ 	.short	(.L_13 - .L_12)
.L_12:
        /*000c*/ 	.word	0x00000000
        /*0010*/ 	.short	0x0007
        /*0012*/ 	.short	0x0038
        /*0014*/ 	.byte	0x00, 0xf0, 0x11, 0x00


	//----- nvinfo : EIATTR_KPARAM_INFO
	.align		4
.L_13:
        /*0018*/ 	.byte	0x04, 0x17
        /*001a*/ 	.short	(.L_15 - .L_14)
.L_14:
        /*001c*/ 	.word	0x00000000
        /*0020*/ 	.short	0x0006
        /*0022*/ 	.short	0x0030
        /*0024*/ 	.byte	0x00, 0xf4, 0x21, 0x00


	//----- nvinfo : EIATTR_KPARAM_INFO
	.align		4
.L_15:
        /*0028*/ 	.byte	0x04, 0x17
        /*002a*/ 	.short	(.L_17 - .L_16)
.L_16:
        /*002c*/ 	.word	0x00000000
        /*0030*/ 	.short	0x0005
        /*0032*/ 	.short	0x0028
        /*0034*/ 	.byte	0x00, 0xf4, 0x21, 0x00


	//----- nvinfo : EIATTR_KPARAM_INFO
	.align		4
.L_17:
        /*0038*/ 	.byte	0x04, 0x17
        /*003a*/ 	.short	(.L_19 - .L_18)
.L_18:
        /*003c*/ 	.word	0x00000000
        /*0040*/ 	.short	0x0004
        /*0042*/ 	.short	0x0020
        /*0044*/ 	.byte	0x00, 0xf4, 0x21, 0x00


	//----- nvinfo : EIATTR_KPARAM_INFO
	.align		4
.L_19:
        /*0048*/ 	.byte	0x04, 0x17
        /*004a*/ 	.short	(.L_21 - .L_20)
.L_20:
        /*004c*/ 	.word	0x00000000
        /*0050*/ 	.short	0x0003
        /*0052*/ 	.short	0x0018
        /*0054*/ 	.byte	0x00, 0xf4, 0x21, 0x00


	//----- nvinfo : EIATTR_KPARAM_INFO
	.align		4
.L_21:
        /*0058*/ 	.byte	0x04, 0x17
        /*005a*/ 	.short	(.L_23 - .L_22)
.L_22:
        /*005c*/ 	.word	0x00000000
        /*0060*/ 	.short	0x0002
        /*0062*/ 	.short	0x0010
        /*0064*/ 	.byte	0x00, 0xf4, 0x21, 0x00


	//----- nvinfo : EIATTR_KPARAM_INFO
	.align		4
.L_23:
        /*0068*/ 	.byte	0x04, 0x17
        /*006a*/ 	.short	(.L_25 - .L_24)
.L_24:
        /*006c*/ 	.word	0x00000000
        /*0070*/ 	.short	0x0001
        /*0072*/ 	.short	0x0008
        /*0074*/ 	.byte	0x00, 0xf4, 0x21, 0x00


	//----- nvinfo : EIATTR_KPARAM_INFO
	.align		4
.L_25:
        /*0078*/ 	.byte	0x04, 0x17
        /*007a*/ 	.short	(.L_27 - .L_26)
.L_26:
        /*007c*/ 	.word	0x00000000
        /*0080*/ 	.short	0x0000
        /*0082*/ 	.short	0x0000
        /*0084*/ 	.byte	0x00, 0xf4, 0x21, 0x00


	//----- nvinfo : EIATTR_SPARSE_MMA_MASK
	.align		4
.L_27:
        /*0088*/ 	.byte	0x03, 0x50
        /*008a*/ 	.short	0x0000


	//----- nvinfo : EIATTR_MAXREG_COUNT
	.align		4
        /*008c*/ 	.byte	0x03, 0x1b
        /*008e*/ 	.short	0x00ff


	//----- nvinfo : EIATTR_EXIT_INSTR_OFFSETS
	.align		4
        /*0090*/ 	.byte	0x04, 0x1c
        /*0092*/ 	.short	(.L_29 - .L_28)


	//   ....[0]....
.L_28:
        /*0094*/ 	.word	0x00000500


	//   ....[1]....
        /*0098*/ 	.word	0x00000520


	//----- nvinfo : EIATTR_REQNTID
	.align		4
.L_29:
        /*009c*/ 	.byte	0x04, 0x10
        /*009e*/ 	.short	(.L_31 - .L_30)
.L_30:
        /*00a0*/ 	.word	0x00000080
        /*00a4*/ 	.word	0x00000001
        /*00a8*/ 	.word	0x00000001


	//----- nvinfo : EIATTR_CBANK_PARAM_SIZE
	.align		4
.L_31:
        /*00ac*/ 	.byte	0x03, 0x19
        /*00ae*/ 	.short	0x003c


	//----- nvinfo : EIATTR_PARAM_CBANK
	.align		4
        /*00b0*/ 	.byte	0x04, 0x0a
        /*00b2*/ 	.short	(.L_33 - .L_32)
	.align		4
.L_32:
        /*00b4*/ 	.word	index@(.nv.constant0.triton_poi_fused__native_batch_norm_legit_no_training_convolution_relu_0)
        /*00b8*/ 	.short	0x0210
        /*00ba*/ 	.short	0x003c


	//----- nvinfo : EIATTR_SW_WAR
	.align		4
.L_33:
        /*00bc*/ 	.byte	0x04, 0x36
        /*00be*/ 	.short	(.L_35 - .L_34)
.L_34:
        /*00c0*/ 	.word	0x00000008
.L_35:


//--------------------- .nv.callgraph             --------------------------
	.section	.nv.callgraph,"",@"SHT_CUDA_CALLGRAPH"
	.align	4
	.sectionentsize	8
	.align		4
        /*0000*/ 	.word	0x00000000
	.align		4
        /*0004*/ 	.word	0xffffffff
	.align		4
        /*0008*/ 	.word	0x00000000
	.align		4
        /*000c*/ 	.word	0xfffffffe
	.align		4
        /*0010*/ 	.word	0x00000000
	.align		4
        /*0014*/ 	.word	0xfffffffd
	.align		4
        /*0018*/ 	.word	0x00000000
	.align		4
        /*001c*/ 	.word	0xfffffffc


//--------------------- .nv.constant4             --------------------------
	.section	.nv.constant4,"a",@progbits
	.align	8
	.align		8
.nv.constant4:
        /*0000*/ 	.dword	_$_str
	.align		8
        /*0008*/ 	.dword	_$_str_$_2


//--------------------- .text.triton_poi_fused__native_batch_norm_legit_no_training_convolution_relu_0 --------------------------
	.section	.text.triton_poi_fused__native_batch_norm_legit_no_training_convolution_relu_0,"ax",@progbits
	.align	128
        .global         triton_poi_fused__native_batch_norm_legit_no_training_convolution_relu_0
        .type           triton_poi_fused__native_batch_norm_legit_no_training_convolution_relu_0,@function
        .size           triton_poi_fused__native_batch_norm_legit_no_training_convolution_relu_0,(.L_x_1 - triton_poi_fused__native_batch_norm_legit_no_training_convolution_relu_0)
        .other          triton_poi_fused__native_batch_norm_legit_no_training_convolution_relu_0,@"STO_CUDA_ENTRY STV_DEFAULT"
triton_poi_fused__native_batch_norm_legit_no_training_convolution_relu_0:
.text.triton_poi_fused__native_batch_norm_legit_no_training_convolution_relu_0:
[----:B------:R-:W0:Y:S01]  /*0000*/  LDC R1, c[0x0][0x28] ;  /* 0x00000a00ff017b82 */ /* 0x000e220000000800 */
[----:B------:R-:W1:Y:S01]  /*0010*/  S2R R0, SR_TID.X ;  /* 0x0000000000007919 */ /* 0x000e620000002100 */
[----:B------:R-:W-:Y:S01]  /*0020*/  CS2R R16, SRZ ;  /* 0x0000000000107805 */ /* 0x000fe2000001ff00 */
[----:B------:R-:W-:-:S05]  /*0030*/  ULDC.64 UR4, c[0x0][0x208] ;  /* 0x0000820000047ab9 */ /* 0x000fca0000000a00 */
[----:B------:R-:W2:Y:S01]  /*0040*/  LDC.64 R14, c[0x0][0x218] ;  /* 0x00008600ff0e7b82 */ /* 0x000ea20000000a00 */
[----:B------:R-:W3:Y:S07]  /*0050*/  S2R R5, SR_CTAID.X ;  /* 0x0000000000057919 */ /* 0x000eee0000002500 */
[----:B------:R-:W4:Y:S08]  /*0060*/  LDC.64 R22, c[0x0][0x210] ;  /* 0x00008400ff167b82 */ /* 0x000f300000000a00 */
[----:B------:R-:W5:Y:S08]  /*0070*/  LDC.64 R20, c[0x0][0x220] ;  /* 0x00008800ff147b82 */ /* 0x000f700000000a00 */
[----:B------:R-:W2:Y:S01]  /*0080*/  LDC.64 R8, c[0x0][0x230] ;  /* 0x00008c00ff087b82 */ /* 0x000ea20000000a00 */
[----:B-1----:R-:W-:-:S07]  /*0090*/  SHF.L.U32 R0, R0, 0x1, RZ ;  /* 0x0000000100007819 */ /* 0x002fce00000006ff */
[----:B------:R-:W1:Y:S01]  /*00a0*/  LDC.64 R6, c[0x0][0x238] ;  /* 0x00008e00ff067b82 */ /* 0x000e620000000a00 */
[----:B---3--:R-:W-:Y:S02]  /*00b0*/  SHF.R.S32.HI R3, RZ, 0x17, R5 ;  /* 0x00000017ff037819 */ /* 0x008fe40000011405 */
[----:B------:R-:W-:Y:S02]  /*00c0*/  LOP3.LUT R0, R0, 0xfe, RZ, 0xc0, !PT ;  /* 0x000000fe00007812 */ /* 0x000fe400078ec0ff */
[----:B------:R-:W-:Y:S02]  /*00d0*/  SGXT R3, R3, 0x1 ;  /* 0x000000010303781a */ /* 0x000fe40000000200 */
[----:B------:R-:W-:Y:S02]  /*00e0*/  LEA R0, R5, R0, 0x8 ;  /* 0x0000000005007211 */ /* 0x000fe400078e40ff */
[----:B------:R-:W3:Y:S02]  /*00f0*/  LDC.64 R4, c[0x0][0x228] ;  /* 0x00008a00ff047b82 */ /* 0x000ee40000000a00 */
[----:B------:R-:W-:-:S02]  /*0100*/  LEA.HI R3, R3, R0, RZ, 0x4 ;  /* 0x0000000003037211 */ /* 0x000fc400078f20ff */
[----:B------:R-:W-:Y:S02]  /*0110*/  ISETP.GE.AND P0, PT, R0, 0x100, PT ;  /* 0x000001000000780c */ /* 0x000fe40003f06270 */
[----:B------:R-:W-:-:S04]  /*0120*/  SHF.R.S32.HI R3, RZ, 0x4, R3 ;  /* 0x00000004ff037819 */ /* 0x000fc80000011403 */
[----:B------:R-:W-:-:S04]  /*0130*/  LEA.HI R2, R3, R3, RZ, 0x2 ;  /* 0x0000000303027211 */ /* 0x000fc800078f10ff */
[----:B------:R-:W-:-:S04]  /*0140*/  LOP3.LUT R2, R2, 0xfffffffc, RZ, 0xc0, !PT ;  /* 0xfffffffc02027812 */ /* 0x000fc800078ec0ff */
[----:B------:R-:W-:-:S05]  /*0150*/  IADD3 R19, R3, -R2, RZ ;  /* 0x8000000203137210 */ /* 0x000fca0007ffe0ff */
[----:B---3--:R-:W-:-:S05]  /*0160*/  IMAD.WIDE R4, R19, 0x4, R4 ;  /* 0x0000000413047825 */ /* 0x008fca00078e0204 */
[----:B------:R-:W3:Y:S04]  /*0170*/  @!P0 LDG.E.EL R16, desc[UR4][R4.64] ;  /* 0x0000000404108981 */ /* 0x000ee8000c2e1900 */
[----:B------:R4:W3:Y:S01]  /*0180*/  @!P0 LDG.E.EL R17, desc[UR4][R4.64] ;  /* 0x0000000404118981 */ /* 0x0008e2000c2e1900 */
[----:B------:R-:W-:Y:S02]  /*0190*/  CS2R R12, SRZ ;  /* 0x00000000000c7805 */ /* 0x000fe4000001ff00 */
[----:B------:R-:W-:Y:S02]  /*01a0*/  CS2R R10, SRZ ;  /* 0x00000000000a7805 */ /* 0x000fe4000001ff00 */
[----:B------:R-:W-:Y:S01]  /*01b0*/  CS2R R2, SRZ ;  /* 0x0000000000027805 */ /* 0x000fe2000001ff00 */
[----:B--2---:R-:W-:-:S05]  /*01c0*/  IMAD.WIDE R14, R19, 0x4, R14 ;  /* 0x00000004130e7825 */ /* 0x004fca00078e020e */
[----:B------:R-:W2:Y:S01]  /*01d0*/  @!P0 LDG.E.EL R13, desc[UR4][R14.64] ;  /* 0x000000040e0d8981 */ /* 0x000ea2000c2e1900 */
[----:B----4-:R-:W-:-:S03]  /*01e0*/  IMAD.WIDE R4, R0, 0x4, R22 ;  /* 0x0000000400047825 */ /* 0x010fc600078e0216 */
[----:B------:R-:W4:Y:S01]  /*01f0*/  @!P0 LDG.E.EL R10, desc[UR4][R14.64] ;  /* 0x000000040e0a8981 */ /* 0x000f22000c2e1900 */
[----:B-----5:R-:W-:-:S03]  /*0200*/  IMAD.WIDE R22, R19, 0x4, R20 ;  /* 0x0000000413167825 */ /* 0x020fc600078e0214 */
[----:B------:R-:W2:Y:S01]  /*0210*/  @!P0 LDG.E.64 R2, desc[UR4][R4.64] ;  /* 0x0000000404028981 */ /* 0x000ea2000c1e1b00 */
[C---:B0-----:R-:W-:Y:S01]  /*0220*/  IMAD.WIDE R8, R19.reuse, 0x4, R8 ;  /* 0x0000000413087825 */ /* 0x041fe200078e0208 */
[----:B------:R-:W-:Y:S02]  /*0230*/  CS2R R20, SRZ ;  /* 0x0000000000147805 */ /* 0x000fe4000001ff00 */
[----:B------:R-:W5:Y:S01]  /*0240*/  @!P0 LDG.E.EL R11, desc[UR4][R22.64] ;  /* 0x00000004160b8981 */ /* 0x000f62000c2e1900 */
[----:B-1----:R-:W-:Y:S01]  /*0250*/  IMAD.WIDE R6, R19, 0x4, R6 ;  /* 0x0000000413067825 */ /* 0x002fe200078e0206 */
[----:B------:R-:W-:Y:S02]  /*0260*/  CS2R R18, SRZ ;  /* 0x0000000000127805 */ /* 0x000fe4000001ff00 */
[----:B------:R-:W2:Y:S04]  /*0270*/  @!P0 LDG.E.EL R12, desc[UR4][R22.64] ;  /* 0x00000004160c8981 */ /* 0x000ea8000c2e1900 */
[----:B------:R-:W2:Y:S04]  /*0280*/  @!P0 LDG.E.EL R20, desc[UR4][R8.64] ;  /* 0x0000000408148981 */ /* 0x000ea8000c2e1900 */
[----:B------:R0:W2:Y:S04]  /*0290*/  @!P0 LDG.E.EL R21, desc[UR4][R8.64] ;  /* 0x0000000408158981 */ /* 0x0000a8000c2e1900 */
[----:B------:R-:W2:Y:S04]  /*02a0*/  @!P0 LDG.E.EL R19, desc[UR4][R6.64] ;  /* 0x0000000406138981 */ /* 0x000ea8000c2e1900 */
[----:B------:R1:W2:Y:S01]  /*02b0*/  @!P0 LDG.E.EL R18, desc[UR4][R6.64] ;  /* 0x0000000406128981 */ /* 0x0002a2000c2e1900 */
[----:B0-----:R-:W-:Y:S01]  /*02c0*/  HFMA2.MMA R8, -RZ, RZ, 1.625, 0 ;  /* 0x3e800000ff087435 */ /* 0x001fe200000001ff */
[----:B-1----:R-:W0:Y:S02]  /*02d0*/  LDC.64 R6, c[0x0][0x240] ;  /* 0x00009000ff067b82 */ /* 0x002e240000000a00 */
[----:B0-----:R-:W-:-:S04]  /*02e0*/  IMAD.WIDE R6, R0, 0x4, R6 ;  /* 0x0000000400067825 */ /* 0x001fc800078e0206 */
[----:B---3--:R-:W-:Y:S01]  /*02f0*/  FADD R16, R16, 9.9999997473787516356e-06 ;  /* 0x3727c5ac10107421 */ /* 0x008fe20000000000 */
[----:B------:R-:W-:-:S03]  /*0300*/  FADD R17, R17, 9.9999997473787516356e-06 ;  /* 0x3727c5ac11117421 */ /* 0x000fc60000000000 */
[----:B------:R-:W0:Y:S08]  /*0310*/  MUFU.SQRT R14, R16 ;  /* 0x00000010000e7308 */ /* 0x000e300000002000 */
[----:B------:R-:W1:Y:S01]  /*0320*/  MUFU.SQRT R15, R17 ;  /* 0x00000011000f7308 */ /* 0x000e620000002000 */
[C---:B0-----:R-:W-:Y:S02]  /*0330*/  FSETP.GT.AND P1, PT, R14.reuse, 8.50705917302346158658e+37, PT ;  /* 0x7e8000000e00780b */ /* 0x041fe40003f24000 */
[----:B------:R-:W-:-:S02]  /*0340*/  FSETP.GEU.AND P3, PT, R14, 1.175494350822287508e-38, PT ;  /* 0x008000000e00780b */ /* 0x000fc40003f6e000 */
[C---:B-1----:R-:W-:Y:S02]  /*0350*/  FSETP.GT.AND P2, PT, R15.reuse, 8.50705917302346158658e+37, PT ;  /* 0x7e8000000f00780b */ /* 0x042fe40003f44000 */
[----:B------:R-:W-:-:S07]  /*0360*/  FSETP.GEU.AND P4, PT, R15, 1.175494350822287508e-38, PT ;  /* 0x008000000f00780b */ /* 0x000fce0003f8e000 */
[----:B------:R-:W-:-:S04]  /*0370*/  @P1 FMUL R14, R14, 0.25 ;  /* 0x3e8000000e0e1820 */ /* 0x000fc80000400000 */
[----:B------:R-:W-:Y:S01]  /*0380*/  @!P3 FMUL R14, R14, 16777216 ;  /* 0x4b8000000e0eb820 */ /* 0x000fe20000400000 */
[----:B------:R-:W-:-:S04]  /*0390*/  @P2 FMUL R15, R15, 0.25 ;  /* 0x3e8000000f0f2820 */ /* 0x000fc80000400000 */
[----:B------:R-:W-:Y:S01]  /*03a0*/  @!P4 FMUL R15, R15, 16777216 ;  /* 0x4b8000000f0fc820 */ /* 0x000fe20000400000 */
[----:B------:R-:W0:Y:S01]  /*03b0*/  MUFU.RCP R14, R14 ;  /* 0x0000000e000e7308 */ /* 0x000e220000001000 */
[----:B------:R-:W-:-:S07]  /*03c0*/  FSEL R9, R8, 1, P1 ;  /* 0x3f80000008097808 */ /* 0x000fce0000800000 */
[----:B------:R-:W1:Y:S01]  /*03d0*/  MUFU.RCP R15, R15 ;  /* 0x0000000f000f7308 */ /* 0x000e620000001000 */
[----:B------:R-:W-:Y:S01]  /*03e0*/  FSEL R8, R8, 1, P2 ;  /* 0x3f80000008087808 */ /* 0x000fe20001000000 */
[----:B------:R-:W-:Y:S01]  /*03f0*/  @!P3 FMUL R9, R9, 16777216 ;  /* 0x4b8000000909b820 */ /* 0x000fe20000400000 */
[----:B--2---:R-:W-:Y:S01]  /*0400*/  FADD R2, R13, R2 ;  /* 0x000000020d027221 */ /* 0x004fe20000000000 */
[----:B----4-:R-:W-:Y:S02]  /*0410*/  FADD R3, R10, R3 ;  /* 0x000000030a037221 */ /* 0x010fe40000000000 */
[----:B------:R-:W-:Y:S01]  /*0420*/  @!P4 FMUL R8, R8, 16777216 ;  /* 0x4b8000000808c820 */ /* 0x000fe20000400000 */
[----:B0-----:R-:W-:Y:S01]  /*0430*/  FMUL R14, R14, R9 ;  /* 0x000000090e0e7220 */ /* 0x001fe20000400000 */
[----:B-----5:R-:W-:Y:S01]  /*0440*/  FADD R11, R2, -R11 ;  /* 0x8000000b020b7221 */ /* 0x020fe20000000000 */
[----:B------:R-:W-:Y:S01]  /*0450*/  FADD R12, R3, -R12 ;  /* 0x8000000c030c7221 */ /* 0x000fe20000000000 */
[----:B-1----:R-:W-:-:S02]  /*0460*/  FMUL R9, R15, R8 ;  /* 0x000000080f097220 */ /* 0x002fc40000400000 */
[----:B------:R-:W-:Y:S02]  /*0470*/  FMUL R14, R11, R14 ;  /* 0x0000000e0b0e7220 */ /* 0x000fe40000400000 */
[----:B------:R-:W-:Y:S02]  /*0480*/  FMUL R9, R12, R9 ;  /* 0x000000090c097220 */ /* 0x000fe40000400000 */
[----:B------:R-:W-:Y:S02]  /*0490*/  FFMA R14, R14, R20, R19 ;  /* 0x000000140e0e7223 */ /* 0x000fe40000000013 */
[----:B------:R-:W-:Y:S01]  /*04a0*/  FFMA R9, R9, R21, R18 ;  /* 0x0000001509097223 */ /* 0x000fe20000000012 */
[----:B------:R0:W-:Y:S02]  /*04b0*/  @!P0 STG.E.64 desc[UR4][R4.64], R2 ;  /* 0x0000000204008986 */ /* 0x0001e4000c101b04 */
[----:B------:R-:W-:Y:S02]  /*04c0*/  FSETP.GEU.AND P1, PT, R14, RZ, PT ;  /* 0x000000ff0e00720b */ /* 0x000fe40003f2e000 */
[----:B------:R-:W-:-:S02]  /*04d0*/  FSETP.GEU.AND P2, PT, R9, RZ, PT ;  /* 0x000000ff0900720b */ /* 0x000fc40003f4e000 */
[----:B------:R-:W-:Y:S02]  /*04e0*/  FSEL R8, R14, RZ, P1 ;  /* 0x000000ff0e087208 */ /* 0x000fe40000800000 */
[----:B------:R-:W-:Y:S01]  /*04f0*/  FSEL R9, R9, RZ, P2 ;  /* 0x000000ff09097208 */ /* 0x000fe20001000000 */
[----:B0-----:R-:W-:Y:S08]  /*0500*/  @P0 EXIT ;  /* 0x000000000000094d */ /* 0x001ff00003800000 */
[----:B------:R-:W-:Y:S01]  /*0510*/  STG.E.64 desc[UR4][R6.64], R8 ;  /* 0x0000000806007986 */ /* 0x000fe2000c101b04 */
[----:B------:R-:W-:Y:S05]  /*0520*/  EXIT ;  /* 0x000000000000794d */ /* 0x000fea0003800000 */
.L_x_0:
[----:B------:R-:W-:-:S00]  /*0530*/  BRA `(.L_x_0) ;  /* 0xfffffffc00fc7947 */ /* 0x000fc0000383ffff */
[----:B------:R-:W-:-:S00]  /*0540*/  NOP ;  /* 0x0000000000007918 */ /* 0x000fc00000000000 */
        /* <DEDUP_REMOVED lines=11> */
.L_x_1:


//--------------------- .nv.global.init           --------------------------
	.section	.nv.global.init,"aw",@progbits
.nv.global.init:
	.type		_$_str,@object
	.size		_$_str,(_$_str_$_2 - _$_str)
_$_str:
        /*0000*/ 	.byte	0x5f, 0x5f, 0x43, 0x55, 0x44, 0x41, 0x5f, 0x46, 0x54, 0x5a, 0x00
	.type		_$_str_$_2,@object
	.size		_$_str_$_2,(.L_1 - _$_str_$_2)
_$_str_$_2:
        /*000b*/ 	.byte	0x5f, 0x5f, 0x43, 0x55, 0x44, 0x41, 0x5f, 0x50, 0x52, 0x45, 0x43, 0x5f, 0x53, 0x51, 0x52, 0x54
        /*001b*/ 	.byte	0x00
.L_1:


//--------------------- .nv.constant0.triton_poi_fused__native_batch_norm_legit_no_training_convolution_relu_0 --------------------------
	.section	.nv.constant0.triton_poi_fused__native_batch_norm_legit_no_training_convolution_relu_0,"a",@progbits
	.sectionflags	@""
	.align	4
.nv.constant0.triton_poi_fused__native_batch_norm_legit_no_training_convolution_relu_0:
	.zero		588
